//
// Generated by NVIDIA NVVM Compiler
//
// Compiler Build ID: CL-36424714
// Cuda compilation tools, release 13.0, V13.0.88
// Based on NVVM 20.0.0
//

.version 9.0
.target sm_100
.address_size 64

	// .globl	eval_jac_hes_21000000_4_1_f_f7def86f0a03

.visible .entry eval_jac_hes_21000000_4_1_f_f7def86f0a03(
	.param .u64 .ptr .align 1 eval_jac_hes_21000000_4_1_f_f7def86f0a03_param_0,
	.param .u64 .ptr .align 1 eval_jac_hes_21000000_4_1_f_f7def86f0a03_param_1,
	.param .u64 .ptr .align 1 eval_jac_hes_21000000_4_1_f_f7def86f0a03_param_2,
	.param .u64 .ptr .align 1 eval_jac_hes_21000000_4_1_f_f7def86f0a03_param_3,
	.param .u64 .ptr .align 1 eval_jac_hes_21000000_4_1_f_f7def86f0a03_param_4,
	.param .u32 eval_jac_hes_21000000_4_1_f_f7def86f0a03_param_5
)
{
	.reg .pred 	%p<11>;
	.reg .b32 	%r<34>;
	.reg .b32 	%f<116>;
	.reg .b64 	%rd<46>;

	ld.param.u64 	%rd2, [eval_jac_hes_21000000_4_1_f_f7def86f0a03_param_0];
	ld.param.u64 	%rd3, [eval_jac_hes_21000000_4_1_f_f7def86f0a03_param_1];
	ld.param.u64 	%rd4, [eval_jac_hes_21000000_4_1_f_f7def86f0a03_param_2];
	ld.param.u64 	%rd5, [eval_jac_hes_21000000_4_1_f_f7def86f0a03_param_3];
	ld.param.u32 	%r2, [eval_jac_hes_21000000_4_1_f_f7def86f0a03_param_5];
	mov.u32 	%r3, %ntid.x;
	mov.u32 	%r4, %ctaid.x;
	mov.u32 	%r5, %tid.x;
	mad.lo.s32 	%r1, %r3, %r4, %r5;
	setp.ge.u32 	%p1, %r1, %r2;
	@%p1 bra 	$L__BB0_7;
	cvta.to.global.u64 	%rd7, %rd3;
	cvta.to.global.u64 	%rd8, %rd2;
	mul.wide.u32 	%rd9, %r1, 4;
	add.s64 	%rd10, %rd8, %rd9;
	ld.global.f32 	%f1, [%rd10];
	add.s32 	%r6, %r1, 21000000;
	mul.wide.u32 	%rd11, %r6, 4;
	add.s64 	%rd12, %rd8, %rd11;
	ld.global.f32 	%f13, [%rd12];
	add.s32 	%r7, %r1, 42000000;
	mul.wide.u32 	%rd13, %r7, 4;
	add.s64 	%rd14, %rd8, %rd13;
	ld.global.f32 	%f14, [%rd14];
	add.s32 	%r8, %r1, 63000000;
	mul.wide.u32 	%rd15, %r8, 4;
	add.s64 	%rd16, %rd8, %rd15;
	ld.global.f32 	%f15, [%rd16];
	neg.f32 	%f16, %f14;
	add.s64 	%rd1, %rd7, %rd9;
	ld.global.f32 	%f2, [%rd1];
	mul.f32 	%f17, %f2, %f16;
	fma.rn.f32 	%f18, %f17, 0f3BBB989D, 0f3F000000;
	cvt.sat.f32.f32 	%f19, %f18;
	mov.f32 	%f20, 0f4B400001;
	mov.f32 	%f21, 0f437C0000;
	fma.rm.f32 	%f22, %f19, %f21, %f20;
	add.f32 	%f23, %f22, 0fCB40007F;
	neg.f32 	%f24, %f23;
	fma.rn.f32 	%f25, %f17, 0f3FB8AA3B, %f24;
	fma.rn.f32 	%f26, %f17, 0f32A57060, %f25;
	mov.b32 	%r9, %f22;
	shl.b32 	%r10, %r9, 23;
	mov.b32 	%f27, %r10;
	ex2.approx.ftz.f32 	%f28, %f26;
	mul.f32 	%f3, %f28, %f27;
	mul.f32 	%f4, %f13, %f3;
	neg.f32 	%f29, %f15;
	mul.f32 	%f30, %f2, %f29;
	fma.rn.f32 	%f31, %f30, 0f3BBB989D, 0f3F000000;
	cvt.sat.f32.f32 	%f32, %f31;
	fma.rm.f32 	%f33, %f32, %f21, %f20;
	add.f32 	%f34, %f33, 0fCB40007F;
	neg.f32 	%f35, %f34;
	fma.rn.f32 	%f36, %f30, 0f3FB8AA3B, %f35;
	fma.rn.f32 	%f37, %f30, 0f32A57060, %f36;
	mov.b32 	%r11, %f33;
	shl.b32 	%r12, %r11, 23;
	mov.b32 	%f38, %r12;
	ex2.approx.ftz.f32 	%f39, %f37;
	mul.f32 	%f5, %f39, %f38;
	mov.f32 	%f115, 0f3F800000;
	sub.f32 	%f40, %f115, %f13;
	mul.f32 	%f6, %f40, %f5;
	abs.f32 	%f7, %f2;
	setp.eq.f32 	%p2, %f2, 0f3F800000;
	@%p2 bra 	$L__BB0_6;
	setp.num.f32 	%p3, %f7, %f7;
	@%p3 bra 	$L__BB0_4;
	mov.f32 	%f96, 0f40000000;
	add.rn.f32 	%f115, %f2, %f96;
	bra.uni 	$L__BB0_6;
$L__BB0_4:
	setp.lt.f32 	%p4, %f7, 0f00800000;
	mul.f32 	%f41, %f7, 0f4B800000;
	selp.f32 	%f42, %f41, %f7, %p4;
	mov.b32 	%r13, %f42;
	add.s32 	%r14, %r13, -1060439283;
	and.b32  	%r15, %r14, -8388608;
	sub.s32 	%r16, %r13, %r15;
	mov.b32 	%f43, %r16;
	cvt.rn.f32.s32 	%f44, %r15;
	selp.f32 	%f45, 0fC1C00000, 0f00000000, %p4;
	fma.rn.f32 	%f46, %f44, 0f34000000, %f45;
	add.f32 	%f47, %f43, 0fBF800000;
	add.f32 	%f48, %f43, 0f3F800000;
	rcp.approx.ftz.f32 	%f49, %f48;
	add.f32 	%f50, %f47, %f47;
	mul.f32 	%f51, %f50, %f49;
	mul.f32 	%f52, %f51, %f51;
	neg.f32 	%f53, %f51;
	sub.f32 	%f54, %f47, %f51;
	add.f32 	%f55, %f54, %f54;
	fma.rn.f32 	%f56, %f53, %f47, %f55;
	mul.rn.f32 	%f57, %f49, %f56;
	fma.rn.f32 	%f58, %f52, 0f3A2C32E4, 0f3B52E7DB;
	fma.rn.f32 	%f59, %f58, %f52, 0f3C93BB73;
	fma.rn.f32 	%f60, %f59, %f52, 0f3DF6384F;
	mul.rn.f32 	%f61, %f60, %f52;
	fma.rn.f32 	%f62, %f51, 0f3FB8AA3B, %f46;
	mul.f32 	%f63, %f61, 0f40400000;
	sub.f32 	%f64, %f46, %f62;
	fma.rn.f32 	%f65, %f51, 0f3FB8AA3B, %f64;
	fma.rn.f32 	%f66, %f57, 0f3FB8AA3B, %f65;
	fma.rn.f32 	%f67, %f51, 0f32A55E34, %f66;
	fma.rn.f32 	%f68, %f63, %f57, %f67;
	fma.rn.f32 	%f69, %f61, %f51, %f68;
	add.rn.f32 	%f70, %f62, %f69;
	mov.f32 	%f71, 0f40000000;
	mul.rn.f32 	%f72, %f70, %f71;
	cvt.rni.f32.f32 	%f73, %f72;
	sub.f32 	%f74, %f72, %f73;
	neg.f32 	%f75, %f72;
	fma.rn.f32 	%f76, %f70, 0f40000000, %f75;
	neg.f32 	%f77, %f62;
	add.rn.f32 	%f78, %f70, %f77;
	neg.f32 	%f79, %f78;
	add.rn.f32 	%f80, %f69, %f79;
	fma.rn.f32 	%f81, %f80, 0f40000000, %f76;
	add.f32 	%f82, %f74, %f81;
	setp.gt.f32 	%p5, %f73, 0f00000000;
	selp.b32 	%r17, 0, -2097152000, %p5;
	setp.neu.f32 	%p6, %f2, 0f00000000;
	setp.neu.f32 	%p7, %f7, 0f7F800000;
	setp.lt.f32 	%p8, %f72, 0f00000000;
	selp.f32 	%f83, 0f00000000, 0f7F800000, %p8;
	abs.f32 	%f84, %f72;
	setp.gt.f32 	%p9, %f84, 0f43180000;
	cvt.rzi.s32.f32 	%r18, %f73;
	shl.b32 	%r19, %r18, 23;
	sub.s32 	%r20, %r19, %r17;
	mov.b32 	%f85, %r20;
	add.s32 	%r21, %r17, 2130706432;
	mov.b32 	%f86, %r21;
	fma.rn.f32 	%f87, %f82, 0f391FCB8E, 0f3AAF85ED;
	fma.rn.f32 	%f88, %f87, %f82, 0f3C1D9856;
	fma.rn.f32 	%f89, %f88, %f82, 0f3D6357BB;
	fma.rn.f32 	%f90, %f89, %f82, 0f3E75FDEC;
	fma.rn.f32 	%f91, %f90, %f82, 0f3F317218;
	fma.rn.f32 	%f92, %f91, %f82, 0f3F800000;
	mul.f32 	%f93, %f92, %f86;
	mul.f32 	%f94, %f93, %f85;
	selp.f32 	%f115, %f83, %f94, %p9;
	and.pred  	%p10, %p6, %p7;
	@%p10 bra 	$L__BB0_6;
	add.f32 	%f95, %f2, %f2;
	mov.b32 	%r22, %f95;
	and.b32  	%r23, %r22, 2147483647;
	mov.b32 	%f115, %r23;
$L__BB0_6:
	ld.param.u64 	%rd45, [eval_jac_hes_21000000_4_1_f_f7def86f0a03_param_4];
	sub.f32 	%f97, %f3, %f5;
	mul.f32 	%f98, %f1, %f2;
	cvta.to.global.u64 	%rd17, %rd45;
	cvta.to.global.u64 	%rd18, %rd5;
	mul.f32 	%f99, %f1, %f115;
	add.f32 	%f100, %f4, %f6;
	mul.f32 	%f101, %f1, %f100;
	cvta.to.global.u64 	%rd19, %rd4;
	add.s64 	%rd21, %rd19, %rd9;
	st.global.f32 	[%rd21], %f101;
	add.s64 	%rd22, %rd18, %rd9;
	st.global.f32 	[%rd22], %f100;
	mul.f32 	%f102, %f97, %f1;
	add.s32 	%r24, %r2, %r1;
	mul.wide.u32 	%rd23, %r24, 4;
	add.s64 	%rd24, %rd18, %rd23;
	st.global.f32 	[%rd24], %f102;
	neg.f32 	%f103, %f4;
	mul.f32 	%f104, %f98, %f103;
	add.s32 	%r25, %r24, %r2;
	mul.wide.u32 	%rd25, %r25, 4;
	add.s64 	%rd26, %rd18, %rd25;
	st.global.f32 	[%rd26], %f104;
	neg.f32 	%f105, %f2;
	mul.f32 	%f106, %f6, %f105;
	mul.f32 	%f107, %f106, %f1;
	add.s32 	%r26, %r25, %r2;
	mul.wide.u32 	%rd27, %r26, 4;
	add.s64 	%rd28, %rd18, %rd27;
	st.global.f32 	[%rd28], %f107;
	add.s64 	%rd29, %rd17, %rd9;
	mov.b32 	%r27, 0;
	st.global.u32 	[%rd29], %r27;
	add.s64 	%rd30, %rd17, %rd23;
	st.global.f32 	[%rd30], %f97;
	add.s64 	%rd31, %rd17, %rd25;
	st.global.u32 	[%rd31], %r27;
	ld.global.f32 	%f108, [%rd1];
	mul.f32 	%f109, %f108, %f103;
	add.s64 	%rd32, %rd17, %rd27;
	st.global.f32 	[%rd32], %f109;
	neg.f32 	%f110, %f3;
	mul.f32 	%f111, %f98, %f110;
	add.s32 	%r28, %r26, %r2;
	mul.wide.u32 	%rd33, %r28, 4;
	add.s64 	%rd34, %rd17, %rd33;
	st.global.f32 	[%rd34], %f111;
	mul.f32 	%f112, %f4, %f99;
	add.s32 	%r29, %r28, %r2;
	mul.wide.u32 	%rd35, %r29, 4;
	add.s64 	%rd36, %rd17, %rd35;
	st.global.f32 	[%rd36], %f112;
	add.s32 	%r30, %r29, %r2;
	mul.wide.u32 	%rd37, %r30, 4;
	add.s64 	%rd38, %rd17, %rd37;
	st.global.f32 	[%rd38], %f106;
	mul.f32 	%f113, %f98, %f5;
	add.s32 	%r31, %r30, %r2;
	mul.wide.u32 	%rd39, %r31, 4;
	add.s64 	%rd40, %rd17, %rd39;
	st.global.f32 	[%rd40], %f113;
	add.s32 	%r32, %r31, %r2;
	mul.wide.u32 	%rd41, %r32, 4;
	add.s64 	%rd42, %rd17, %rd41;
	st.global.u32 	[%rd42], %r27;
	mul.f32 	%f114, %f6, %f99;
	add.s32 	%r33, %r32, %r2;
	mul.wide.u32 	%rd43, %r33, 4;
	add.s64 	%rd44, %rd17, %rd43;
	st.global.f32 	[%rd44], %f114;
$L__BB0_7:
	ret;

}


// ===== COMPILED SASS (sm_100) =====

	.target	sm_100

	.elftype	@"ET_EXEC"


//--------------------- .note.nv.tkinfo           --------------------------
	.section	.note.nv.tkinfo,"",@"SHT_NOTE"
	.sectionflags	@"SHF_NOTE_NV_TKINFO"
	.tkinfo
        /*0018*/ 	.word	0x00000002
        /*0030*/ 	.string	""
        /*0030*/ 	.string	"ptxas"
        /*0030*/ 	.string	"Cuda compilation tools, release 13.0, V13.0.88"
        /*0030*/ 	.string	"Build cuda_13.0.r13.0/compiler.36424714_0"
        /*0030*/ 	.string	"-arch sm_100 -m 64 "



//--------------------- .note.nv.cuinfo           --------------------------
	.section	.note.nv.cuinfo,"",@"SHT_NOTE"
	.sectionflags	@"SHF_NOTE_NV_CUINFO"
        /*0018*/ 	.short	0x0002
        /*001a*/ 	.short	0x0064
        /*001c*/ 	.short	0x0082
	.zero		2


//--------------------- .nv.info                  --------------------------
	.section	.nv.info,"",@"SHT_CUDA_INFO"
	.align	4


	//----- nvinfo : EIATTR_REGCOUNT
	.align		4
        /*0000*/ 	.byte	0x04, 0x2f
        /*0002*/ 	.short	(.L_1 - .L_0)
	.align		4
.L_0:
        /*0004*/ 	.word	index@(eval_jac_hes_21000000_4_1_f_f7def86f0a03)
        /*0008*/ 	.word	0x00000020


	//----- nvinfo : EIATTR_FRAME_SIZE
	.align		4
.L_1:
        /*000c*/ 	.byte	0x04, 0x11
        /*000e*/ 	.short	(.L_3 - .L_2)
	.align		4
.L_2:
        /*0010*/ 	.word	index@(eval_jac_hes_21000000_4_1_f_f7def86f0a03)
        /*0014*/ 	.word	0x00000000


	//----- nvinfo : EIATTR_MIN_STACK_SIZE
	.align		4
.L_3:
        /*0018*/ 	.byte	0x04, 0x12
        /*001a*/ 	.short	(.L_5 - .L_4)
	.align		4
.L_4:
        /*001c*/ 	.word	index@(eval_jac_hes_21000000_4_1_f_f7def86f0a03)
        /*0020*/ 	.word	0x00000000
.L_5:


//--------------------- .nv.compat                --------------------------
	.section	.nv.compat,"",@"SHT_CUDA_COMPAT_INFO"
	.align	4
        /*0000*/ 	.byte	0x02, 0x09, 0x00, 0x00, 0x02, 0x02, 0x01, 0x00, 0x02, 0x05, 0x05, 0x00, 0x03, 0x07, 0x01, 0x01
        /*0010*/ 	.byte	0x02, 0x03, 0x00, 0x00, 0x02, 0x06, 0x01, 0x00, 0x04, 0x0b, 0x08, 0x00, 0x01, 0x00, 0x00, 0x00
        /*0020*/ 	.byte	0x00, 0x00, 0x00, 0x00


//--------------------- .nv.info.eval_jac_hes_21000000_4_1_f_f7def86f0a03 --------------------------
	.section	.nv.info.eval_jac_hes_21000000_4_1_f_f7def86f0a03,"",@"SHT_CUDA_INFO"
	.sectionflags	@""
	.align	4


	//----- nvinfo : EIATTR_CUDA_API_VERSION
	.align		4
        /*0000*/ 	.byte	0x04, 0x37
        /*0002*/ 	.short	(.L_7 - .L_6)
.L_6:
        /*0004*/ 	.word	0x00000082


	//----- nvinfo : EIATTR_KPARAM_INFO
	.align		4
.L_7:
        /*0008*/ 	.byte	0x04, 0x17
        /*000a*/ 	.short	(.L_9 - .L_8)
.L_8:
        /*000c*/ 	.word	0x00000000
        /*0010*/ 	.short	0x0005
        /*0012*/ 	.short	0x0028
        /*0014*/ 	.byte	0x00, 0xf0, 0x11, 0x00


	//----- nvinfo : EIATTR_KPARAM_INFO
	.align		4
.L_9:
        /*0018*/ 	.byte	0x04, 0x17
        /*001a*/ 	.short	(.L_11 - .L_10)
.L_10:
        /*001c*/ 	.word	0x00000000
        /*0020*/ 	.short	0x0004
        /*0022*/ 	.short	0x0020
        /*0024*/ 	.byte	0x00, 0xf5, 0x21, 0x00


	//----- nvinfo : EIATTR_KPARAM_INFO
	.align		4
.L_11:
        /*0028*/ 	.byte	0x04, 0x17
        /*002a*/ 	.short	(.L_13 - .L_12)
.L_12:
        /*002c*/ 	.word	0x00000000
        /*0030*/ 	.short	0x0003
        /*0032*/ 	.short	0x0018
        /*0034*/ 	.byte	0x00, 0xf5, 0x21, 0x00


	//----- nvinfo : EIATTR_KPARAM_INFO
	.align		4
.L_13:
        /*0038*/ 	.byte	0x04, 0x17
        /*003a*/ 	.short	(.L_15 - .L_14)
.L_14:
        /*003c*/ 	.word	0x00000000
        /*0040*/ 	.short	0x0002
        /*0042*/ 	.short	0x0010
        /*0044*/ 	.byte	0x00, 0xf5, 0x21, 0x00


	//----- nvinfo : EIATTR_KPARAM_INFO
	.align		4
.L_15:
        /*0048*/ 	.byte	0x04, 0x17
        /*004a*/ 	.short	(.L_17 - .L_16)
.L_16:
        /*004c*/ 	.word	0x00000000
        /*0050*/ 	.short	0x0001
        /*0052*/ 	.short	0x0008
        /*0054*/ 	.byte	0x00, 0xf5, 0x21, 0x00


	//----- nvinfo : EIATTR_KPARAM_INFO
	.align		4
.L_17:
        /*0058*/ 	.byte	0x04, 0x17
        /*005a*/ 	.short	(.L_19 - .L_18)
.L_18:
        /*005c*/ 	.word	0x00000000
        /*0060*/ 	.short	0x0000
        /*0062*/ 	.short	0x0000
        /*0064*/ 	.byte	0x00, 0xf5, 0x21, 0x00


	//----- nvinfo : EIATTR_SPARSE_MMA_MASK
	.align		4
.L_19:
        /*0068*/ 	.byte	0x03, 0x50
        /*006a*/ 	.short	0x0000


	//----- nvinfo : EIATTR_MAXREG_COUNT
	.align		4
        /*006c*/ 	.byte	0x03, 0x1b
        /*006e*/ 	.short	0x00ff


	//----- nvinfo : EIATTR_MERCURY_ISA_VERSION
	.align		4
        /*0070*/ 	.byte	0x03, 0x5f
        /*0072*/ 	.short	0x0101


	//----- nvinfo : EIATTR_VRC_CTA_INIT_COUNT
	.align		4
        /*0074*/ 	.byte	0x02, 0x4a
	.zero		1
	.zero		1


	//----- nvinfo : EIATTR_EXIT_INSTR_OFFSETS
	.align		4
        /*0078*/ 	.byte	0x04, 0x1c
        /*007a*/ 	.short	(.L_21 - .L_20)


	//   ....[0]....
.L_20:
        /*007c*/ 	.word	0x00000070


	//   ....[1]....
        /*0080*/ 	.word	0x00000ae0


	//----- nvinfo : EIATTR_CRS_STACK_SIZE
	.align		4
.L_21:
        /*0084*/ 	.byte	0x04, 0x1e
        /*0086*/ 	.short	(.L_23 - .L_22)
.L_22:
        /*0088*/ 	.word	0x00000000


	//----- nvinfo : EIATTR_CBANK_PARAM_SIZE
	.align		4
.L_23:
        /*008c*/ 	.byte	0x03, 0x19
        /*008e*/ 	.short	0x002c


	//----- nvinfo : EIATTR_PARAM_CBANK
	.align		4
        /*0090*/ 	.byte	0x04, 0x0a
        /*0092*/ 	.short	(.L_25 - .L_24)
	.align		4
.L_24:
        /*0094*/ 	.word	index@(.nv.constant0.eval_jac_hes_21000000_4_1_f_f7def86f0a03)
        /*0098*/ 	.short	0x0380
        /*009a*/ 	.short	0x002c


	//----- nvinfo : EIATTR_SW_WAR
	.align		4
.L_25:
        /*009c*/ 	.byte	0x04, 0x36
        /*009e*/ 	.short	(.L_27 - .L_26)
.L_26:
        /*00a0*/ 	.word	0x00000008
.L_27:


//--------------------- .nv.callgraph             --------------------------
	.section	.nv.callgraph,"",@"SHT_CUDA_CALLGRAPH"
	.align	4
	.sectionentsize	8
	.align		4
        /*0000*/ 	.word	0x00000000
	.align		4
        /*0004*/ 	.word	0xffffffff
	.align		4
        /*0008*/ 	.word	0x00000000
	.align		4
        /*000c*/ 	.word	0xfffffffe
	.align		4
        /*0010*/ 	.word	0x00000000
	.align		4
        /*0014*/ 	.word	0xfffffffd
	.align		4
        /*0018*/ 	.word	0x00000000
	.align		4
        /*001c*/ 	.word	0xfffffffc


//--------------------- .text.eval_jac_hes_21000000_4_1_f_f7def86f0a03 --------------------------
	.section	.text.eval_jac_hes_21000000_4_1_f_f7def86f0a03,"ax",@progbits
	.align	128
        .global         eval_jac_hes_21000000_4_1_f_f7def86f0a03
        .type           eval_jac_hes_21000000_4_1_f_f7def86f0a03,@function
        .size           eval_jac_hes_21000000_4_1_f_f7def86f0a03,(.L_x_3 - eval_jac_hes_21000000_4_1_f_f7def86f0a03)
        .other          eval_jac_hes_21000000_4_1_f_f7def86f0a03,@"STO_CUDA_ENTRY STV_DEFAULT"
eval_jac_hes_21000000_4_1_f_f7def86f0a03:
.text.eval_jac_hes_21000000_4_1_f_f7def86f0a03:
[----:B------:R-:W-:Y:S01]  /*0000*/  LDC R1, c[0x0][0x37c] ;  /* 0x0000df00ff017b82 */ /* 0x000fe20000000800 */
[----:B------:R-:W0:Y:S01]  /*0010*/  S2R R9, SR_CTAID.X ;  /* 0x0000000000097919 */ /* 0x000e220000002500 */
[----:B------:R-:W0:Y:S01]  /*0020*/  LDCU UR4, c[0x0][0x360] ;  /* 0x00006c00ff0477ac */ /* 0x000e220008000800 */
[----:B------:R-:W0:Y:S01]  /*0030*/  S2R R0, SR_TID.X ;  /* 0x0000000000007919 */ /* 0x000e220000002100 */
[----:B------:R-:W1:Y:S01]  /*0040*/  LDCU UR6, c[0x0][0x3a8] ;  /* 0x00007500ff0677ac */ /* 0x000e620008000800 */
[----:B0-----:R-:W-:-:S05]  /*0050*/  IMAD R9, R9, UR4, R0 ;  /* 0x0000000409097c24 */ /* 0x001fca000f8e0200 */
[----:B-1----:R-:W-:-:S13]  /*0060*/  ISETP.GE.U32.AND P0, PT, R9, UR6, PT ;  /* 0x0000000609007c0c */ /* 0x002fda000bf06070 */
[----:B------:R-:W-:Y:S05]  /*0070*/  @P0 EXIT ;  /* 0x000000000000094d */ /* 0x000fea0003800000 */
[----:B------:R-:W0:Y:S01]  /*0080*/  LDC.64 R20, c[0x0][0x380] ;  /* 0x0000e000ff147b82 */ /* 0x000e220000000a00 */
[----:B------:R-:W1:Y:S01]  /*0090*/  LDCU.64 UR4, c[0x0][0x358] ;  /* 0x00006b00ff0477ac */ /* 0x000e620008000a00 */
[C---:B------:R-:W-:Y:S02]  /*00a0*/  IADD3 R7, PT, PT, R9.reuse, 0x280de80, RZ ;  /* 0x0280de8009077810 */ /* 0x040fe40007ffe0ff */
[----:B------:R-:W-:-:S04]  /*00b0*/  IADD3 R11, PT, PT, R9, 0x3c14dc0, RZ ;  /* 0x03c14dc0090b7810 */ /* 0x000fc80007ffe0ff */
[----:B------:R-:W2:Y:S01]  /*00c0*/  LDC.64 R4, c[0x0][0x388] ;  /* 0x0000e200ff047b82 */ /* 0x000ea20000000a00 */
[----:B0-----:R-:W-:-:S04]  /*00d0*/  IMAD.WIDE.U32 R6, R7, 0x4, R20 ;  /* 0x0000000407067825 */ /* 0x001fc800078e0014 */
[----:B------:R-:W-:Y:S02]  /*00e0*/  IMAD.WIDE.U32 R10, R11, 0x4, R20 ;  /* 0x000000040b0a7825 */ /* 0x000fe400078e0014 */
[----:B-1----:R-:W3:Y:S02]  /*00f0*/  LDG.E R6, desc[UR4][R6.64] ;  /* 0x0000000406067981 */ /* 0x002ee4000c1e1900 */
[C---:B--2---:R-:W-:Y:S02]  /*0100*/  IMAD.WIDE.U32 R4, R9.reuse, 0x4, R4 ;  /* 0x0000000409047825 */ /* 0x044fe400078e0004 */
[----:B------:R-:W2:Y:S04]  /*0110*/  LDG.E R10, desc[UR4][R10.64] ;  /* 0x000000040a0a7981 */ /* 0x000ea8000c1e1900 */
[----:B------:R-:W3:Y:S01]  /*0120*/  LDG.E R29, desc[UR4][R4.64] ;  /* 0x00000004041d7981 */ /* 0x000ee2000c1e1900 */
[----:B------:R-:W-:-:S05]  /*0130*/  IADD3 R3, PT, PT, R9, 0x1406f40, RZ ;  /* 0x01406f4009037810 */ /* 0x000fca0007ffe0ff */
[----:B------:R-:W-:-:S05]  /*0140*/  IMAD.WIDE.U32 R2, R3, 0x4, R20 ;  /* 0x0000000403027825 */ /* 0x000fca00078e0014 */
[----:B------:R0:W4:Y:S01]  /*0150*/  LDG.E R0, desc[UR4][R2.64] ;  /* 0x0000000402007981 */ /* 0x000122000c1e1900 */
[----:B------:R-:W-:-:S06]  /*0160*/  IMAD.WIDE.U32 R20, R9, 0x4, R20 ;  /* 0x0000000409147825 */ /* 0x000fcc00078e0014 */
[----:B------:R1:W5:Y:S01]  /*0170*/  LDG.E R20, desc[UR4][R20.64] ;  /* 0x0000000414147981 */ /* 0x000362000c1e1900 */
[----:B------:R-:W-:Y:S01]  /*0180*/  HFMA2 R13, -RZ, RZ, 0.96630859375, -0.0022525787353515625 ;  /* 0x3bbb989dff0d7431 */ /* 0x000fe200000001ff */
[----:B------:R-:W-:Y:S01]  /*0190*/  MOV R15, 0x437c0000 ;  /* 0x437c0000000f7802 */ /* 0x000fe20000000f00 */
[----:B------:R-:W-:Y:S01]  /*01a0*/  BSSY.RECONVERGENT B0, `(.L_x_0) ;  /* 0x0000062000007945 */ /* 0x000fe20003800200 */
[----:B------:R-:W-:Y:S02]  /*01b0*/  HFMA2 R23, -RZ, RZ, 1.875, 0 ;  /* 0x3f800000ff177431 */ /* 0x000fe400000001ff */
[-C--:B---3--:R-:W-:Y:S01]  /*01c0*/  FMUL R8, R6, -R29.reuse ;  /* 0x8000001d06087220 */ /* 0x088fe20000400000 */
[----:B--2---:R-:W-:-:S03]  /*01d0*/  FMUL R12, R10, -R29 ;  /* 0x8000001d0a0c7220 */ /* 0x004fc60000400000 */
[----:B------:R-:W-:-:S04]  /*01e0*/  FFMA.SAT R6, R8, R13, 0.5 ;  /* 0x3f00000008067423 */ /* 0x000fc8000000200d */
[----:B------:R-:W-:Y:S01]  /*01f0*/  FFMA.RM R10, R6, R15, 12582913 ;  /* 0x4b400001060a7423 */ /* 0x000fe2000000400f */
[----:B------:R-:W-:-:S04]  /*0200*/  FFMA.SAT R6, R12, R13, 0.5 ;  /* 0x3f0000000c067423 */ /* 0x000fc8000000200d */
[----:B0-----:R-:W-:Y:S01]  /*0210*/  FFMA.RM R2, R6, R15, 12582913 ;  /* 0x4b40000106027423 */ /* 0x001fe2000000400f */
[----:B------:R-:W-:-:S03]  /*0220*/  FADD R7, R10, -12583039 ;  /* 0xcb40007f0a077421 */ /* 0x000fc60000000000 */
[----:B------:R-:W-:Y:S01]  /*0230*/  FADD R3, R2, -12583039 ;  /* 0xcb40007f02037421 */ /* 0x000fe20000000000 */
[----:B------:R-:W-:-:S03]  /*0240*/  FFMA R7, R8, 1.4426950216293334961, -R7 ;  /* 0x3fb8aa3b08077823 */ /* 0x000fc60000000807 */
[----:B------:R-:W-:Y:S01]  /*0250*/  FFMA R3, R12, 1.4426950216293334961, -R3 ;  /* 0x3fb8aa3b0c037823 */ /* 0x000fe20000000803 */
[----:B------:R-:W-:Y:S02]  /*0260*/  FFMA R8, R8, 1.925963033500011079e-08, R7 ;  /* 0x32a5706008087823 */ /* 0x000fe40000000007 */
[----:B------:R-:W0:Y:S01]  /*0270*/  LDC.64 R6, c[0x0][0x398] ;  /* 0x0000e600ff067b82 */ /* 0x000e220000000a00 */
[----:B------:R-:W-:-:S03]  /*0280*/  FFMA R11, R12, 1.925963033500011079e-08, R3 ;  /* 0x32a570600c0b7823 */ /* 0x000fc60000000003 */
[----:B------:R-:W2:Y:S01]  /*0290*/  MUFU.EX2 R8, R8 ;  /* 0x0000000800087308 */ /* 0x000ea20000000800 */
[----:B------:R-:W-:-:S03]  /*02a0*/  SHF.L.U32 R18, R2, 0x17, RZ ;  /* 0x0000001702127819 */ /* 0x000fc600000006ff */
[----:B------:R-:W3:Y:S04]  /*02b0*/  LDC.64 R12, c[0x0][0x390] ;  /* 0x0000e400ff0c7b82 */ /* 0x000ee80000000a00 */
[----:B------:R-:W5:Y:S01]  /*02c0*/  MUFU.EX2 R11, R11 ;  /* 0x0000000b000b7308 */ /* 0x000f620000000800 */
[----:B-1----:R-:W-:-:S03]  /*02d0*/  SHF.L.U32 R21, R10, 0x17, RZ ;  /* 0x000000170a157819 */ /* 0x002fc600000006ff */
[----:B------:R-:W1:Y:S01]  /*02e0*/  LDC.64 R2, c[0x0][0x3a0] ;  /* 0x0000e800ff027b82 */ /* 0x000e620000000a00 */
[----:B------:R-:W-:Y:S01]  /*02f0*/  FSETP.NEU.AND P0, PT, R29, 1, PT ;  /* 0x3f8000001d00780b */ /* 0x000fe20003f0d000 */
[----:B----4-:R-:W-:Y:S01]  /*0300*/  FADD R15, -R0, 1 ;  /* 0x3f800000000f7421 */ /* 0x010fe20000000100 */
[----:B--2---:R-:W-:-:S04]  /*0310*/  FMUL R21, R21, R8 ;  /* 0x0000000815157220 */ /* 0x004fc80000400000 */
[----:B------:R-:W-:Y:S01]  /*0320*/  FMUL R19, R0, R21 ;  /* 0x0000001500137220 */ /* 0x000fe20000400000 */
[----:B-----5:R-:W-:-:S04]  /*0330*/  FMUL R18, R18, R11 ;  /* 0x0000000b12127220 */ /* 0x020fc80000400000 */
[----:B------:R-:W-:-:S04]  /*0340*/  FMUL R0, R18, R15 ;  /* 0x0000000f12007220 */ /* 0x000fc80000400000 */
[----:B------:R-:W-:Y:S01]  /*0350*/  FADD R8, R19, R0 ;  /* 0x0000000013087221 */ /* 0x000fe20000000000 */
[C---:B------:R-:W-:Y:S01]  /*0360*/  IADD3 R11, PT, PT, R9.reuse, UR6, RZ ;  /* 0x00000006090b7c10 */ /* 0x040fe2000fffe0ff */
[----:B---3--:R-:W-:-:S04]  /*0370*/  IMAD.WIDE.U32 R12, R9, 0x4, R12 ;  /* 0x00000004090c7825 */ /* 0x008fc800078e000c */
[----:B------:R-:W-:Y:S01]  /*0380*/  FMUL R10, R20, R8 ;  /* 0x00000008140a7220 */ /* 0x000fe20000400000 */
[----:B0-----:R-:W-:Y:S01]  /*0390*/  IMAD.WIDE.U32 R14, R9, 0x4, R6 ;  /* 0x00000004090e7825 */ /* 0x001fe200078e0006 */
[----:B------:R-:W-:Y:S06]  /*03a0*/  @!P0 BRA `(.L_x_1) ;  /* 0x0000000400048947 */ /* 0x000fec0003800000 */
[----:B------:R-:W-:-:S13]  /*03b0*/  FSETP.NAN.AND P0, PT, |R29|, |R29|, PT ;  /* 0x4000001d1d00720b */ /* 0x000fda0003f08200 */
[----:B------:R-:W-:Y:S01]  /*03c0*/  @P0 FADD R23, R29, 2 ;  /* 0x400000001d170421 */ /* 0x000fe20000000000 */
[----:B------:R-:W-:Y:S06]  /*03d0*/  @P0 BRA `(.L_x_1) ;  /* 0x0000000000f80947 */ /* 0x000fec0003800000 */
[C---:B------:R-:W-:Y:S01]  /*03e0*/  FMUL R16, |R29|.reuse, 16777216 ;  /* 0x4b8000001d107820 */ /* 0x040fe20000400200 */
[----:B------:R-:W-:-:S04]  /*03f0*/  FSETP.GEU.AND P0, PT, |R29|, 1.175494350822287508e-38, PT ;  /* 0x008000001d00780b */ /* 0x000fc80003f0e200 */
[----:B------:R-:W-:-:S04]  /*0400*/  FSEL R17, R16, |R29|, !P0 ;  /* 0x4000001d10117208 */ /* 0x000fc80004000000 */
[----:B------:R-:W-:-:S04]  /*0410*/  IADD3 R22, PT, PT, R17, -0x3f3504f3, RZ ;  /* 0xc0cafb0d11167810 */ /* 0x000fc80007ffe0ff */
[----:B------:R-:W-:-:S04]  /*0420*/  LOP3.LUT R22, R22, 0xff800000, RZ, 0xc0, !PT ;  /* 0xff80000016167812 */ /* 0x000fc800078ec0ff */
[-C--:B------:R-:W-:Y:S02]  /*0430*/  IADD3 R16, PT, PT, R17, -R22.reuse, RZ ;  /* 0x8000001611107210 */ /* 0x080fe40007ffe0ff */
[----:B------:R-:W-:Y:S02]  /*0440*/  I2FP.F32.S32 R25, R22 ;  /* 0x0000001600197245 */ /* 0x000fe40000201400 */
[----:B------:R-:W-:Y:S01]  /*0450*/  FSEL R22, RZ, -24, P0 ;  /* 0xc1c00000ff167808 */ /* 0x000fe20000000000 */
[C---:B------:R-:W-:Y:S01]  /*0460*/  FADD R17, R16.reuse, 1 ;  /* 0x3f80000010117421 */ /* 0x040fe20000000000 */
[----:B------:R-:W-:Y:S01]  /*0470*/  FADD R23, R16, -1 ;  /* 0xbf80000010177421 */ /* 0x000fe20000000000 */
[----:B------:R-:W-:Y:S02]  /*0480*/  FSETP.NEU.AND P0, PT, |R29|, +INF , PT ;  /* 0x7f8000001d00780b */ /* 0x000fe40003f0d200 */
[----:B------:R-:W-:Y:S01]  /*0490*/  FFMA R25, R25, 1.1920928955078125e-07, R22 ;  /* 0x3400000019197823 */ /* 0x000fe20000000016 */
[----:B------:R-:W-:Y:S01]  /*04a0*/  FADD R16, R23, R23 ;  /* 0x0000001717107221 */ /* 0x000fe20000000000 */
[----:B------:R-:W0:Y:S01]  /*04b0*/  MUFU.RCP R17, R17 ;  /* 0x0000001100117308 */ /* 0x000e220000001000 */
[----:B------:R-:W-:-:S02]  /*04c0*/  FSETP.NEU.AND P0, PT, R29, RZ, P0 ;  /* 0x000000ff1d00720b */ /* 0x000fc4000070d000 */
[----:B0-----:R-:W-:-:S04]  /*04d0*/  FMUL R16, R17, R16 ;  /* 0x0000001011107220 */ /* 0x001fc80000400000 */
[----:B------:R-:W-:-:S04]  /*04e0*/  FADD R24, R23, -R16 ;  /* 0x8000001017187221 */ /* 0x000fc80000000000 */
[----:B------:R-:W-:-:S04]  /*04f0*/  FADD R24, R24, R24 ;  /* 0x0000001818187221 */ /* 0x000fc80000000000 */
[-C--:B------:R-:W-:Y:S01]  /*0500*/  FFMA R24, R23, -R16.reuse, R24 ;  /* 0x8000001017187223 */ /* 0x080fe20000000018 */
[----:B------:R-:W-:-:S03]  /*0510*/  FMUL R23, R16, R16 ;  /* 0x0000001010177220 */ /* 0x000fc60000400000 */
[----:B------:R-:W-:Y:S01]  /*0520*/  FMUL R22, R17, R24 ;  /* 0x0000001811167220 */ /* 0x000fe20000400000 */
[----:B------:R-:W-:Y:S01]  /*0530*/  MOV R24, 0x3a2c32e4 ;  /* 0x3a2c32e400187802 */ /* 0x000fe20000000f00 */
[----:B------:R-:W-:-:S04]  /*0540*/  FFMA R17, R16, 1.4426950216293334961, R25 ;  /* 0x3fb8aa3b10117823 */ /* 0x000fc80000000019 */
[----:B------:R-:W-:Y:S01]  /*0550*/  FFMA R24, R23, R24, 0.0032181653659790754318 ;  /* 0x3b52e7db17187423 */ /* 0x000fe20000000018 */
[----:B------:R-:W-:-:S03]  /*0560*/  FADD R25, R25, -R17 ;  /* 0x8000001119197221 */ /* 0x000fc60000000000 */
[----:B------:R-:W-:Y:S01]  /*0570*/  FFMA R24, R23, R24, 0.018033718690276145935 ;  /* 0x3c93bb7317187423 */ /* 0x000fe20000000018 */
[----:B------:R-:W-:-:S03]  /*0580*/  FFMA R25, R16, 1.4426950216293334961, R25 ;  /* 0x3fb8aa3b10197823 */ /* 0x000fc60000000019 */
[----:B------:R-:W-:Y:S01]  /*0590*/  FFMA R24, R23, R24, 0.12022458761930465698 ;  /* 0x3df6384f17187423 */ /* 0x000fe20000000018 */
[----:B------:R-:W-:-:S03]  /*05a0*/  FFMA R25, R22, 1.4426950216293334961, R25 ;  /* 0x3fb8aa3b16197823 */ /* 0x000fc60000000019 */
[----:B------:R-:W-:Y:S01]  /*05b0*/  FMUL R23, R23, R24 ;  /* 0x0000001817177220 */ /* 0x000fe20000400000 */
[----:B------:R-:W-:-:S03]  /*05c0*/  FFMA R24, R16, 1.9251366722983220825e-08, R25 ;  /* 0x32a55e3410187823 */ /* 0x000fc60000000019 */
[----:B------:R-:W-:-:S04]  /*05d0*/  FMUL R25, R23, 3 ;  /* 0x4040000017197820 */ /* 0x000fc80000400000 */
[----:B------:R-:W-:-:S04]  /*05e0*/  FFMA R24, R22, R25, R24 ;  /* 0x0000001916187223 */ /* 0x000fc80000000018 */
[----:B------:R-:W-:-:S04]  /*05f0*/  FFMA R24, R16, R23, R24 ;  /* 0x0000001710187223 */ /* 0x000fc80000000018 */
[----:B------:R-:W-:-:S04]  /*0600*/  FADD R22, R17, R24 ;  /* 0x0000001811167221 */ /* 0x000fc80000000000 */
[----:B------:R-:W-:Y:S01]  /*0610*/  FMUL R23, R22, 2 ;  /* 0x4000000016177820 */ /* 0x000fe20000400000 */
[----:B------:R-:W-:-:S03]  /*0620*/  FADD R17, -R17, R22 ;  /* 0x0000001611117221 */ /* 0x000fc60000000100 */
[----:B------:R-:W0:Y:S01]  /*0630*/  FRND R16, R23 ;  /* 0x0000001700107307 */ /* 0x000e220000201000 */
[----:B------:R-:W-:Y:S01]  /*0640*/  FADD R17, R24, -R17 ;  /* 0x8000001118117221 */ /* 0x000fe20000000000 */
[----:B------:R-:W-:Y:S01]  /*0650*/  FFMA R22, R22, 2, -R23 ;  /* 0x4000000016167823 */ /* 0x000fe20000000817 */
[----:B------:R-:W-:Y:S01]  /*0660*/  HFMA2 R24, -RZ, RZ, 0.64013671875, -15.109375 ;  /* 0x391fcb8eff187431 */ /* 0x000fe200000001ff */
[----:B------:R-:W-:Y:S02]  /*0670*/  FSETP.GT.AND P2, PT, |R23|, 152, PT ;  /* 0x431800001700780b */ /* 0x000fe40003f44200 */
[----:B------:R-:W-:Y:S02]  /*0680*/  FFMA R22, R17, 2, R22 ;  /* 0x4000000011167823 */ /* 0x000fe40000000016 */
[----:B------:R-:W2:Y:S01]  /*0690*/  F2I.NTZ R25, R23 ;  /* 0x0000001700197305 */ /* 0x000ea20000203100 */
[----:B0-----:R-:W-:Y:S01]  /*06a0*/  FADD R17, R23, -R16 ;  /* 0x8000001017117221 */ /* 0x001fe20000000000 */
[----:B------:R-:W-:-:S03]  /*06b0*/  FSETP.GT.AND P1, PT, R16, RZ, PT ;  /* 0x000000ff1000720b */ /* 0x000fc60003f24000 */
[----:B------:R-:W-:Y:S01]  /*06c0*/  FADD R17, R17, R22 ;  /* 0x0000001611117221 */ /* 0x000fe20000000000 */
[----:B------:R-:W-:Y:S02]  /*06d0*/  SEL R16, RZ, 0x83000000, P1 ;  /* 0x83000000ff107807 */ /* 0x000fe40000800000 */
[----:B------:R-:W-:Y:S01]  /*06e0*/  FSETP.GEU.AND P1, PT, R23, RZ, PT ;  /* 0x000000ff1700720b */ /* 0x000fe20003f2e000 */
[----:B------:R-:W-:Y:S01]  /*06f0*/  FFMA R22, R17, R24, 0.0013391353422775864601 ;  /* 0x3aaf85ed11167423 */ /* 0x000fe20000000018 */
[----:B--2---:R-:W-:Y:S02]  /*0700*/  LEA R25, R25, -R16, 0x17 ;  /* 0x8000001019197211 */ /* 0x004fe400078eb8ff */
[----:B------:R-:W-:Y:S01]  /*0710*/  FSEL R23, RZ, +INF , !P1 ;  /* 0x7f800000ff177808 */ /* 0x000fe20004800000 */
[----:B------:R-:W-:-:S04]  /*0720*/  FFMA R22, R17, R22, 0.0096188392490148544312 ;  /* 0x3c1d985611167423 */ /* 0x000fc80000000016 */
[----:B------:R-:W-:-:S04]  /*0730*/  FFMA R22, R17, R22, 0.055503588169813156128 ;  /* 0x3d6357bb11167423 */ /* 0x000fc80000000016 */
[----:B------:R-:W-:-:S04]  /*0740*/  FFMA R22, R17, R22, 0.24022644758224487305 ;  /* 0x3e75fdec11167423 */ /* 0x000fc80000000016 */
[----:B------:R-:W-:-:S04]  /*0750*/  FFMA R22, R17, R22, 0.69314718246459960938 ;  /* 0x3f31721811167423 */ /* 0x000fc80000000016 */
[----:B------:R-:W-:Y:S01]  /*0760*/  FFMA R22, R17, R22, 1 ;  /* 0x3f80000011167423 */ /* 0x000fe20000000016 */
[----:B------:R-:W-:Y:S01]  /*0770*/  IADD3 R17, PT, PT, R16, 0x7f000000, RZ ;  /* 0x7f00000010117810 */ /* 0x000fe20007ffe0ff */
[----:B------:R-:W-:-:S04]  /*0780*/  @!P0 FADD R16, R29, R29 ;  /* 0x0000001d1d108221 */ /* 0x000fc80000000000 */
[----:B------:R-:W-:-:S04]  /*0790*/  FMUL R22, R17, R22 ;  /* 0x0000001611167220 */ /* 0x000fc80000400000 */
[----:B------:R-:W-:Y:S01]  /*07a0*/  @!P2 FMUL R23, R25, R22 ;  /* 0x000000161917a220 */ /* 0x000fe20000400000 */
[----:B------:R-:W-:-:S07]  /*07b0*/  @!P0 LOP3.LUT R23, R16, 0x7fffffff, RZ, 0xc0, !PT ;  /* 0x7fffffff10178812 */ /* 0x000fce00078ec0ff */
.L_x_1:
[----:B------:R-:W-:Y:S05]  /*07c0*/  BSYNC.RECONVERGENT B0 ;  /* 0x0000000000007941 */ /* 0x000fea0003800200 */
.L_x_0:
[----:B------:R0:W-:Y:S01]  /*07d0*/  STG.E desc[UR4][R12.64], R10 ;  /* 0x0000000a0c007986 */ /* 0x0001e2000c101904 */
[----:B------:R-:W-:Y:S01]  /*07e0*/  FADD R25, R21, -R18 ;  /* 0x8000001215197221 */ /* 0x000fe20000000000 */
[----:B------:R-:W-:Y:S01]  /*07f0*/  FMUL R22, R20, R29 ;  /* 0x0000001d14167220 */ /* 0x000fe20000400000 */
[----:B------:R-:W-:Y:S01]  /*0800*/  FMUL R29, R29, -R0 ;  /* 0x800000001d1d7220 */ /* 0x000fe20000400000 */
[----:B------:R2:W-:Y:S01]  /*0810*/  STG.E desc[UR4][R14.64], R8 ;  /* 0x000000080e007986 */ /* 0x0005e2000c101904 */
[----:B------:R-:W-:-:S04]  /*0820*/  IMAD.WIDE.U32 R16, R11, 0x4, R6 ;  /* 0x000000040b107825 */ /* 0x000fc800078e0006 */
[C---:B------:R-:W-:Y:S01]  /*0830*/  FMUL R24, R20.reuse, R25 ;  /* 0x0000001914187220 */ /* 0x040fe20000400000 */
[----:B------:R-:W-:Y:S01]  /*0840*/  FMUL R26, R19, -R22 ;  /* 0x80000016131a7220 */ /* 0x000fe20000400000 */
[----:B------:R-:W-:-:S03]  /*0850*/  FMUL R28, R20, R29 ;  /* 0x0000001d141c7220 */ /* 0x000fc60000400000 */
[----:B------:R-:W-:Y:S01]  /*0860*/  STG.E desc[UR4][R16.64], R24 ;  /* 0x0000001810007986 */ /* 0x000fe2000c101904 */
[C---:B0-----:R-:W-:Y:S01]  /*0870*/  IADD3 R13, PT, PT, R11.reuse, UR6, RZ ;  /* 0x000000060b0d7c10 */ /* 0x041fe2000fffe0ff */
[----:B-1----:R-:W-:-:S03]  /*0880*/  IMAD.WIDE.U32 R10, R11, 0x4, R2 ;  /* 0x000000040b0a7825 */ /* 0x002fc600078e0002 */
[C---:B------:R-:W-:Y:S01]  /*0890*/  IADD3 R27, PT, PT, R13.reuse, UR6, RZ ;  /* 0x000000060d1b7c10 */ /* 0x040fe2000fffe0ff */
[----:B--2---:R-:W-:-:S04]  /*08a0*/  IMAD.WIDE.U32 R14, R13, 0x4, R6 ;  /* 0x000000040d0e7825 */ /* 0x004fc800078e0006 */
[----:B------:R-:W-:Y:S01]  /*08b0*/  IMAD.WIDE.U32 R6, R27, 0x4, R6 ;  /* 0x000000041b067825 */ /* 0x000fe200078e0006 */
[----:B------:R0:W-:Y:S03]  /*08c0*/  STG.E desc[UR4][R14.64], R26 ;  /* 0x0000001a0e007986 */ /* 0x0001e6000c101904 */
[--C-:B------:R-:W-:Y:S01]  /*08d0*/  IMAD.WIDE.U32 R8, R9, 0x4, R2.reuse ;  /* 0x0000000409087825 */ /* 0x100fe200078e0002 */
[----:B------:R-:W-:Y:S03]  /*08e0*/  STG.E desc[UR4][R6.64], R28 ;  /* 0x0000001c06007986 */ /* 0x000fe6000c101904 */
[--C-:B------:R-:W-:Y:S01]  /*08f0*/  IMAD.WIDE.U32 R12, R13, 0x4, R2.reuse ;  /* 0x000000040d0c7825 */ /* 0x100fe200078e0002 */
[----:B------:R1:W-:Y:S04]  /*0900*/  STG.E desc[UR4][R8.64], RZ ;  /* 0x000000ff08007986 */ /* 0x0003e8000c101904 */
[----:B------:R-:W-:Y:S04]  /*0910*/  STG.E desc[UR4][R10.64], R25 ;  /* 0x000000190a007986 */ /* 0x000fe8000c101904 */
[----:B------:R2:W-:Y:S04]  /*0920*/  STG.E desc[UR4][R12.64], RZ ;  /* 0x000000ff0c007986 */ /* 0x0005e8000c101904 */
[----:B------:R-:W3:Y:S01]  /*0930*/  LDG.E R4, desc[UR4][R4.64] ;  /* 0x0000000404047981 */ /* 0x000ee2000c1e1900 */
[C---:B0-----:R-:W-:Y:S01]  /*0940*/  IADD3 R14, PT, PT, R27.reuse, UR6, RZ ;  /* 0x000000061b0e7c10 */ /* 0x041fe2000fffe0ff */
[----:B------:R-:W-:Y:S01]  /*0950*/  FMUL R23, R20, R23 ;  /* 0x0000001714177220 */ /* 0x000fe20000400000 */
[----:B-1----:R-:W-:-:S04]  /*0960*/  IMAD.WIDE.U32 R8, R27, 0x4, R2 ;  /* 0x000000041b087825 */ /* 0x002fc800078e0002 */
[----:B------:R-:W-:Y:S01]  /*0970*/  FMUL R21, R21, -R22 ;  /* 0x8000001615157220 */ /* 0x000fe20000400000 */
[----:B------:R-:W-:Y:S01]  /*0980*/  IADD3 R16, PT, PT, R14, UR6, RZ ;  /* 0x000000060e107c10 */ /* 0x000fe2000fffe0ff */
[-C--:B--2---:R-:W-:Y:S01]  /*0990*/  FMUL R13, R19, R23.reuse ;  /* 0x00000017130d7220 */ /* 0x084fe20000400000 */
[----:B------:R-:W-:Y:S01]  /*09a0*/  FMUL R0, R0, R23 ;  /* 0x0000001700007220 */ /* 0x000fe20000400000 */
[----:B------:R-:W-:Y:S01]  /*09b0*/  IMAD.WIDE.U32 R6, R14, 0x4, R2 ;  /* 0x000000040e067825 */ /* 0x000fe200078e0002 */
[----:B------:R-:W-:-:S03]  /*09c0*/  IADD3 R17, PT, PT, R16, UR6, RZ ;  /* 0x0000000610117c10 */ /* 0x000fc6000fffe0ff */
[----:B------:R-:W-:Y:S01]  /*09d0*/  FMUL R18, R18, R22 ;  /* 0x0000001612127220 */ /* 0x000fe20000400000 */
[C---:B------:R-:W-:Y:S01]  /*09e0*/  IADD3 R15, PT, PT, R17.reuse, UR6, RZ ;  /* 0x00000006110f7c10 */ /* 0x040fe2000fffe0ff */
[----:B------:R-:W-:-:S03]  /*09f0*/  IMAD.WIDE.U32 R10, R17, 0x4, R2 ;  /* 0x00000004110a7825 */ /* 0x000fc600078e0002 */
[C---:B------:R-:W-:Y:S01]  /*0a00*/  IADD3 R20, PT, PT, R15.reuse, UR6, RZ ;  /* 0x000000060f147c10 */ /* 0x040fe2000fffe0ff */
[----:B------:R-:W-:-:S03]  /*0a10*/  IMAD.WIDE.U32 R14, R15, 0x4, R2 ;  /* 0x000000040f0e7825 */ /* 0x000fc600078e0002 */
[----:B------:R-:W-:Y:S01]  /*0a20*/  IADD3 R23, PT, PT, R20, UR6, RZ ;  /* 0x0000000614177c10 */ /* 0x000fe2000fffe0ff */
[----:B---3--:R-:W-:Y:S01]  /*0a30*/  FMUL R19, R19, -R4 ;  /* 0x8000000413137220 */ /* 0x008fe20000400000 */
[----:B------:R-:W-:-:S04]  /*0a40*/  IMAD.WIDE.U32 R4, R16, 0x4, R2 ;  /* 0x0000000410047825 */ /* 0x000fc800078e0002 */
[--C-:B------:R-:W-:Y:S01]  /*0a50*/  IMAD.WIDE.U32 R16, R20, 0x4, R2.reuse ;  /* 0x0000000414107825 */ /* 0x100fe200078e0002 */
[----:B------:R-:W-:Y:S03]  /*0a60*/  STG.E desc[UR4][R8.64], R19 ;  /* 0x0000001308007986 */ /* 0x000fe6000c101904 */
[----:B------:R-:W-:Y:S01]  /*0a70*/  IMAD.WIDE.U32 R2, R23, 0x4, R2 ;  /* 0x0000000417027825 */ /* 0x000fe200078e0002 */
[----:B------:R-:W-:Y:S04]  /*0a80*/  STG.E desc[UR4][R6.64], R21 ;  /* 0x0000001506007986 */ /* 0x000fe8000c101904 */
[----:B------:R-:W-:Y:S04]  /*0a90*/  STG.E desc[UR4][R4.64], R13 ;  /* 0x0000000d04007986 */ /* 0x000fe8000c101904 */
[----:B------:R-:W-:Y:S04]  /*0aa0*/  STG.E desc[UR4][R10.64], R29 ;  /* 0x0000001d0a007986 */ /* 0x000fe8000c101904 */
[----:B------:R-:W-:Y:S04]  /*0ab0*/  STG.E desc[UR4][R14.64], R18 ;  /* 0x000000120e007986 */ /* 0x000fe8000c101904 */
[----:B------:R-:W-:Y:S04]  /*0ac0*/  STG.E desc[UR4][R16.64], RZ ;  /* 0x000000ff10007986 */ /* 0x000fe8000c101904 */
[----:B------:R-:W-:Y:S01]  /*0ad0*/  STG.E desc[UR4][R2.64], R0 ;  /* 0x0000000002007986 */ /* 0x000fe2000c101904 */
[----:B------:R-:W-:Y:S05]  /*0ae0*/  EXIT ;  /* 0x000000000000794d */ /* 0x000fea0003800000 */
.L_x_2:
[----:B------:R-:W-:-:S00]  /*0af0*/  BRA `(.L_x_2) ;  /* 0xfffffffc00fc7947 */ /* 0x000fc0000383ffff */
[----:B------:R-:W-:-:S00]  /*0b00*/  NOP ;  /* 0x0000000000007918 */ /* 0x000fc00000000000 */
[----:B------:R-:W-:-:S00]  /*0b10*/  NOP ;  /* 0x0000000000007918 */ /* 0x000fc00000000000 */
[----:B------:R-:W-:-:S00]  /*0b20*/  NOP ;  /* 0x0000000000007918 */ /* 0x000fc00000000000 */
[----:B------:R-:W-:-:S00]  /*0b30*/  NOP ;  /* 0x0000000000007918 */ /* 0x000fc00000000000 */
[----:B------:R-:W-:-:S00]  /*0b40*/  NOP ;  /* 0x0000000000007918 */ /* 0x000fc00000000000 */
[----:B------:R-:W-:-:S00]  /*0b50*/  NOP ;  /* 0x0000000000007918 */ /* 0x000fc00000000000 */
[----:B------:R-:W-:-:S00]  /*0b60*/  NOP ;  /* 0x0000000000007918 */ /* 0x000fc00000000000 */
[----:B------:R-:W-:-:S00]  /*0b70*/  NOP ;  /* 0x0000000000007918 */ /* 0x000fc00000000000 */
.L_x_3:


//--------------------- .nv.shared.reserved.0     --------------------------
	.section	.nv.shared.reserved.0,"aw",@nobits
	.weak		__nv_reservedSMEM_offset_0_alias
	.size		__nv_reservedSMEM_offset_0_alias, 0, 64
	.other		__nv_reservedSMEM_offset_0_alias,@"STO_CUDA_RESERVED_SHARED STV_DEFAULT"
__nv_reservedSMEM_offset_0_alias:
	.zero		0
	.zero		64


//--------------------- .nv.constant0.eval_jac_hes_21000000_4_1_f_f7def86f0a03 --------------------------
	.section	.nv.constant0.eval_jac_hes_21000000_4_1_f_f7def86f0a03,"a",@progbits
	.sectionflags	@""
	.align	4
.nv.constant0.eval_jac_hes_21000000_4_1_f_f7def86f0a03:
	.zero		940


//--------------------- SYMBOLS --------------------------

	.type		.nv.reservedSmem.offset0,@object
	.size		.nv.reservedSmem.offset0,0x4
